//
// Generated by NVIDIA NVVM Compiler
//
// Compiler Build ID: CL-36424714
// Cuda compilation tools, release 13.0, V13.0.88
// Based on NVVM 20.0.0
//

.version 9.0
.target sm_100
.address_size 64

	// .globl	_Z13matrixMulCUDAPfS_S_

.visible .entry _Z13matrixMulCUDAPfS_S_(
	.param .u64 .ptr .align 1 _Z13matrixMulCUDAPfS_S__param_0,
	.param .u64 .ptr .align 1 _Z13matrixMulCUDAPfS_S__param_1,
	.param .u64 .ptr .align 1 _Z13matrixMulCUDAPfS_S__param_2
)
{
	.reg .pred 	%p<5>;
	.reg .b32 	%r<18>;
	.reg .b32 	%f<52>;
	.reg .b64 	%rd<18>;

	ld.param.u64 	%rd5, [_Z13matrixMulCUDAPfS_S__param_0];
	ld.param.u64 	%rd6, [_Z13matrixMulCUDAPfS_S__param_1];
	ld.param.u64 	%rd7, [_Z13matrixMulCUDAPfS_S__param_2];
	mov.u32 	%r8, %ctaid.y;
	mov.u32 	%r9, %ntid.y;
	mov.u32 	%r10, %tid.y;
	mad.lo.s32 	%r1, %r8, %r9, %r10;
	mov.u32 	%r11, %ctaid.x;
	mov.u32 	%r12, %ntid.x;
	mov.u32 	%r13, %tid.x;
	mad.lo.s32 	%r2, %r11, %r12, %r13;
	setp.gt.u32 	%p1, %r1, 1023;
	setp.gt.s32 	%p2, %r2, 1023;
	or.pred  	%p3, %p1, %p2;
	@%p3 bra 	$L__BB0_4;
	shl.b32 	%r3, %r1, 10;
	mul.wide.u32 	%rd8, %r3, 4;
	cvta.to.global.u64 	%rd9, %rd5;
	add.s64 	%rd10, %rd8, %rd9;
	add.s64 	%rd17, %rd10, 32;
	cvta.to.global.u64 	%rd11, %rd6;
	add.s64 	%rd2, %rd11, 32768;
	mov.f32 	%f51, 0f00000000;
	mov.b32 	%r17, 0;
	mov.u32 	%r16, %r2;
$L__BB0_2:
	mul.wide.s32 	%rd12, %r16, 4;
	add.s64 	%rd13, %rd2, %rd12;
	ld.global.f32 	%f4, [%rd17+-32];
	ld.global.f32 	%f5, [%rd13+-32768];
	fma.rn.f32 	%f6, %f4, %f5, %f51;
	ld.global.f32 	%f7, [%rd17+-28];
	ld.global.f32 	%f8, [%rd13+-28672];
	fma.rn.f32 	%f9, %f7, %f8, %f6;
	ld.global.f32 	%f10, [%rd17+-24];
	ld.global.f32 	%f11, [%rd13+-24576];
	fma.rn.f32 	%f12, %f10, %f11, %f9;
	ld.global.f32 	%f13, [%rd17+-20];
	ld.global.f32 	%f14, [%rd13+-20480];
	fma.rn.f32 	%f15, %f13, %f14, %f12;
	ld.global.f32 	%f16, [%rd17+-16];
	ld.global.f32 	%f17, [%rd13+-16384];
	fma.rn.f32 	%f18, %f16, %f17, %f15;
	ld.global.f32 	%f19, [%rd17+-12];
	ld.global.f32 	%f20, [%rd13+-12288];
	fma.rn.f32 	%f21, %f19, %f20, %f18;
	ld.global.f32 	%f22, [%rd17+-8];
	ld.global.f32 	%f23, [%rd13+-8192];
	fma.rn.f32 	%f24, %f22, %f23, %f21;
	ld.global.f32 	%f25, [%rd17+-4];
	ld.global.f32 	%f26, [%rd13+-4096];
	fma.rn.f32 	%f27, %f25, %f26, %f24;
	ld.global.f32 	%f28, [%rd17];
	ld.global.f32 	%f29, [%rd13];
	fma.rn.f32 	%f30, %f28, %f29, %f27;
	ld.global.f32 	%f31, [%rd17+4];
	ld.global.f32 	%f32, [%rd13+4096];
	fma.rn.f32 	%f33, %f31, %f32, %f30;
	ld.global.f32 	%f34, [%rd17+8];
	ld.global.f32 	%f35, [%rd13+8192];
	fma.rn.f32 	%f36, %f34, %f35, %f33;
	ld.global.f32 	%f37, [%rd17+12];
	ld.global.f32 	%f38, [%rd13+12288];
	fma.rn.f32 	%f39, %f37, %f38, %f36;
	ld.global.f32 	%f40, [%rd17+16];
	ld.global.f32 	%f41, [%rd13+16384];
	fma.rn.f32 	%f42, %f40, %f41, %f39;
	ld.global.f32 	%f43, [%rd17+20];
	ld.global.f32 	%f44, [%rd13+20480];
	fma.rn.f32 	%f45, %f43, %f44, %f42;
	ld.global.f32 	%f46, [%rd17+24];
	ld.global.f32 	%f47, [%rd13+24576];
	fma.rn.f32 	%f48, %f46, %f47, %f45;
	ld.global.f32 	%f49, [%rd17+28];
	ld.global.f32 	%f50, [%rd13+28672];
	fma.rn.f32 	%f51, %f49, %f50, %f48;
	add.s32 	%r17, %r17, 16;
	add.s64 	%rd17, %rd17, 64;
	add.s32 	%r16, %r16, 16384;
	setp.ne.s32 	%p4, %r17, 1024;
	@%p4 bra 	$L__BB0_2;
	add.s32 	%r15, %r3, %r2;
	cvta.to.global.u64 	%rd14, %rd7;
	mul.wide.s32 	%rd15, %r15, 4;
	add.s64 	%rd16, %rd14, %rd15;
	st.global.f32 	[%rd16], %f51;
$L__BB0_4:
	ret;

}


// ===== COMPILED SASS (sm_100) =====

	.target	sm_100

	.elftype	@"ET_EXEC"


//--------------------- .note.nv.tkinfo           --------------------------
	.section	.note.nv.tkinfo,"",@"SHT_NOTE"
	.sectionflags	@"SHF_NOTE_NV_TKINFO"
	.tkinfo
        /*0018*/ 	.word	0x00000002
        /*0030*/ 	.string	""
        /*0030*/ 	.string	"ptxas"
        /*0030*/ 	.string	"Cuda compilation tools, release 13.0, V13.0.88"
        /*0030*/ 	.string	"Build cuda_13.0.r13.0/compiler.36424714_0"
        /*0030*/ 	.string	"-arch sm_100 -m 64 "



//--------------------- .note.nv.cuinfo           --------------------------
	.section	.note.nv.cuinfo,"",@"SHT_NOTE"
	.sectionflags	@"SHF_NOTE_NV_CUINFO"
        /*0018*/ 	.short	0x0002
        /*001a*/ 	.short	0x0064
        /*001c*/ 	.short	0x0082
	.zero		2


//--------------------- .nv.info                  --------------------------
	.section	.nv.info,"",@"SHT_CUDA_INFO"
	.align	4


	//----- nvinfo : EIATTR_REGCOUNT
	.align		4
        /*0000*/ 	.byte	0x04, 0x2f
        /*0002*/ 	.short	(.L_1 - .L_0)
	.align		4
.L_0:
        /*0004*/ 	.word	index@(_Z13matrixMulCUDAPfS_S_)
        /*0008*/ 	.word	0x0000001f


	//----- nvinfo : EIATTR_FRAME_SIZE
	.align		4
.L_1:
        /*000c*/ 	.byte	0x04, 0x11
        /*000e*/ 	.short	(.L_3 - .L_2)
	.align		4
.L_2:
        /*0010*/ 	.word	index@(_Z13matrixMulCUDAPfS_S_)
        /*0014*/ 	.word	0x00000000


	//----- nvinfo : EIATTR_MIN_STACK_SIZE
	.align		4
.L_3:
        /*0018*/ 	.byte	0x04, 0x12
        /*001a*/ 	.short	(.L_5 - .L_4)
	.align		4
.L_4:
        /*001c*/ 	.word	index@(_Z13matrixMulCUDAPfS_S_)
        /*0020*/ 	.word	0x00000000
.L_5:


//--------------------- .nv.compat                --------------------------
	.section	.nv.compat,"",@"SHT_CUDA_COMPAT_INFO"
	.align	4
        /*0000*/ 	.byte	0x02, 0x09, 0x00, 0x00, 0x02, 0x02, 0x01, 0x00, 0x02, 0x05, 0x05, 0x00, 0x03, 0x07, 0x01, 0x01
        /*0010*/ 	.byte	0x02, 0x03, 0x00, 0x00, 0x02, 0x06, 0x01, 0x00, 0x04, 0x0b, 0x08, 0x00, 0x09, 0x00, 0x00, 0x00
        /*0020*/ 	.byte	0x00, 0x00, 0x00, 0x00


//--------------------- .nv.info._Z13matrixMulCUDAPfS_S_ --------------------------
	.section	.nv.info._Z13matrixMulCUDAPfS_S_,"",@"SHT_CUDA_INFO"
	.sectionflags	@""
	.align	4


	//----- nvinfo : EIATTR_CUDA_API_VERSION
	.align		4
        /*0000*/ 	.byte	0x04, 0x37
        /*0002*/ 	.short	(.L_7 - .L_6)
.L_6:
        /*0004*/ 	.word	0x00000082


	//----- nvinfo : EIATTR_KPARAM_INFO
	.align		4
.L_7:
        /*0008*/ 	.byte	0x04, 0x17
        /*000a*/ 	.short	(.L_9 - .L_8)
.L_8:
        /*000c*/ 	.word	0x00000000
        /*0010*/ 	.short	0x0002
        /*0012*/ 	.short	0x0010
        /*0014*/ 	.byte	0x00, 0xf5, 0x21, 0x00


	//----- nvinfo : EIATTR_KPARAM_INFO
	.align		4
.L_9:
        /*0018*/ 	.byte	0x04, 0x17
        /*001a*/ 	.short	(.L_11 - .L_10)
.L_10:
        /*001c*/ 	.word	0x00000000
        /*0020*/ 	.short	0x0001
        /*0022*/ 	.short	0x0008
        /*0024*/ 	.byte	0x00, 0xf5, 0x21, 0x00


	//----- nvinfo : EIATTR_KPARAM_INFO
	.align		4
.L_11:
        /*0028*/ 	.byte	0x04, 0x17
        /*002a*/ 	.short	(.L_13 - .L_12)
.L_12:
        /*002c*/ 	.word	0x00000000
        /*0030*/ 	.short	0x0000
        /*0032*/ 	.short	0x0000
        /*0034*/ 	.byte	0x00, 0xf5, 0x21, 0x00


	//----- nvinfo : EIATTR_SPARSE_MMA_MASK
	.align		4
.L_13:
        /*0038*/ 	.byte	0x03, 0x50
        /*003a*/ 	.short	0x0000


	//----- nvinfo : EIATTR_MAXREG_COUNT
	.align		4
        /*003c*/ 	.byte	0x03, 0x1b
        /*003e*/ 	.short	0x00ff


	//----- nvinfo : EIATTR_MERCURY_ISA_VERSION
	.align		4
        /*0040*/ 	.byte	0x03, 0x5f
        /*0042*/ 	.short	0x0101


	//----- nvinfo : EIATTR_VRC_CTA_INIT_COUNT
	.align		4
        /*0044*/ 	.byte	0x02, 0x4a
	.zero		1
	.zero		1


	//----- nvinfo : EIATTR_EXIT_INSTR_OFFSETS
	.align		4
        /*0048*/ 	.byte	0x04, 0x1c
        /*004a*/ 	.short	(.L_15 - .L_14)


	//   ....[0]....
.L_14:
        /*004c*/ 	.word	0x000000b0


	//   ....[1]....
        /*0050*/ 	.word	0x00000550


	//----- nvinfo : EIATTR_CBANK_PARAM_SIZE
	.align		4
.L_15:
        /*0054*/ 	.byte	0x03, 0x19
        /*0056*/ 	.short	0x0018


	//----- nvinfo : EIATTR_PARAM_CBANK
	.align		4
        /*0058*/ 	.byte	0x04, 0x0a
        /*005a*/ 	.short	(.L_17 - .L_16)
	.align		4
.L_16:
        /*005c*/ 	.word	index@(.nv.constant0._Z13matrixMulCUDAPfS_S_)
        /*0060*/ 	.short	0x0380
        /*0062*/ 	.short	0x0018


	//----- nvinfo : EIATTR_SW_WAR
	.align		4
.L_17:
        /*0064*/ 	.byte	0x04, 0x36
        /*0066*/ 	.short	(.L_19 - .L_18)
.L_18:
        /*0068*/ 	.word	0x00000008
.L_19:


//--------------------- .nv.callgraph             --------------------------
	.section	.nv.callgraph,"",@"SHT_CUDA_CALLGRAPH"
	.align	4
	.sectionentsize	8
	.align		4
        /*0000*/ 	.word	0x00000000
	.align		4
        /*0004*/ 	.word	0xffffffff
	.align		4
        /*0008*/ 	.word	0x00000000
	.align		4
        /*000c*/ 	.word	0xfffffffe
	.align		4
        /*0010*/ 	.word	0x00000000
	.align		4
        /*0014*/ 	.word	0xfffffffd
	.align		4
        /*0018*/ 	.word	0x00000000
	.align		4
        /*001c*/ 	.word	0xfffffffc


//--------------------- .text._Z13matrixMulCUDAPfS_S_ --------------------------
	.section	.text._Z13matrixMulCUDAPfS_S_,"ax",@progbits
	.align	128
        .global         _Z13matrixMulCUDAPfS_S_
        .type           _Z13matrixMulCUDAPfS_S_,@function
        .size           _Z13matrixMulCUDAPfS_S_,(.L_x_2 - _Z13matrixMulCUDAPfS_S_)
        .other          _Z13matrixMulCUDAPfS_S_,@"STO_CUDA_ENTRY STV_DEFAULT"
_Z13matrixMulCUDAPfS_S_:
.text._Z13matrixMulCUDAPfS_S_:
[----:B------:R-:W-:Y:S01]  /*0000*/  LDC R1, c[0x0][0x37c] ;  /* 0x0000df00ff017b82 */ /* 0x000fe20000000800 */
[----:B------:R-:W0:Y:S07]  /*0010*/  S2R R3, SR_TID.X ;  /* 0x0000000000037919 */ /* 0x000e2e0000002100 */
[----:B------:R-:W1:Y:S01]  /*0020*/  LDC R7, c[0x0][0x364] ;  /* 0x0000d900ff077b82 */ /* 0x000e620000000800 */
[----:B------:R-:W1:Y:S07]  /*0030*/  S2R R2, SR_TID.Y ;  /* 0x0000000000027919 */ /* 0x000e6e0000002200 */
[----:B------:R-:W0:Y:S08]  /*0040*/  S2UR UR5, SR_CTAID.X ;  /* 0x00000000000579c3 */ /* 0x000e300000002500 */
[----:B------:R-:W0:Y:S08]  /*0050*/  LDC R0, c[0x0][0x360] ;  /* 0x0000d800ff007b82 */ /* 0x000e300000000800 */
[----:B------:R-:W1:Y:S01]  /*0060*/  S2UR UR4, SR_CTAID.Y ;  /* 0x00000000000479c3 */ /* 0x000e620000002600 */
[----:B0-----:R-:W-:-:S05]  /*0070*/  IMAD R0, R0, UR5, R3 ;  /* 0x0000000500007c24 */ /* 0x001fca000f8e0203 */
[----:B------:R-:W-:Y:S01]  /*0080*/  ISETP.GT.AND P0, PT, R0, 0x3ff, PT ;  /* 0x000003ff0000780c */ /* 0x000fe20003f04270 */
[----:B-1----:R-:W-:-:S05]  /*0090*/  IMAD R7, R7, UR4, R2 ;  /* 0x0000000407077c24 */ /* 0x002fca000f8e0202 */
[----:B------:R-:W-:-:S13]  /*00a0*/  ISETP.GT.U32.OR P0, PT, R7, 0x3ff, P0 ;  /* 0x000003ff0700780c */ /* 0x000fda0000704470 */
[----:B------:R-:W-:Y:S05]  /*00b0*/  @P0 EXIT ;  /* 0x000000000000094d */ /* 0x000fea0003800000 */
[----:B------:R-:W0:Y:S01]  /*00c0*/  LDC.64 R2, c[0x0][0x380] ;  /* 0x0000e000ff027b82 */ /* 0x000e220000000a00 */
[----:B------:R-:W1:Y:S01]  /*00d0*/  LDCU.64 UR6, c[0x0][0x388] ;  /* 0x00007100ff0677ac */ /* 0x000e620008000a00 */
[----:B------:R-:W-:Y:S01]  /*00e0*/  SHF.L.U32 R7, R7, 0xa, RZ ;  /* 0x0000000a07077819 */ /* 0x000fe200000006ff */
[----:B------:R-:W-:Y:S01]  /*00f0*/  HFMA2 R14, -RZ, RZ, 0, 0 ;  /* 0x00000000ff0e7431 */ /* 0x000fe200000001ff */
[----:B------:R-:W-:Y:S01]  /*0100*/  MOV R6, R0 ;  /* 0x0000000000067202 */ /* 0x000fe20000000f00 */
[----:B------:R-:W2:Y:S01]  /*0110*/  LDCU.64 UR8, c[0x0][0x358] ;  /* 0x00006b00ff0877ac */ /* 0x000ea20008000a00 */
[----:B------:R-:W-:Y:S01]  /*0120*/  UMOV UR4, URZ ;  /* 0x000000ff00047c82 */ /* 0x000fe20008000000 */
[----:B-1----:R-:W-:-:S04]  /*0130*/  UIADD3 UR5, UP0, UPT, UR6, 0x8000, URZ ;  /* 0x0000800006057890 */ /* 0x002fc8000ff1e0ff */
[----:B------:R-:W-:Y:S01]  /*0140*/  UIADD3.X UR6, UPT, UPT, URZ, UR7, URZ, UP0, !UPT ;  /* 0x00000007ff067290 */ /* 0x000fe200087fe4ff */
[----:B0-----:R-:W-:-:S03]  /*0150*/  IMAD.WIDE.U32 R2, R7, 0x4, R2 ;  /* 0x0000000407027825 */ /* 0x001fc600078e0002 */
[----:B------:R-:W-:-:S04]  /*0160*/  IADD3 R4, P0, PT, R2, 0x20, RZ ;  /* 0x0000002002047810 */ /* 0x000fc80007f1e0ff */
[----:B--2---:R-:W-:-:S09]  /*0170*/  IADD3.X R5, PT, PT, RZ, R3, RZ, P0, !PT ;  /* 0x00000003ff057210 */ /* 0x004fd200007fe4ff */
.L_x_0:
[----:B------:R-:W-:Y:S01]  /*0180*/  MOV R2, UR5 ;  /* 0x0000000500027c02 */ /* 0x000fe20008000f00 */
[----:B------:R-:W2:Y:S01]  /*0190*/  LDG.E R15, desc[UR8][R4.64+-0x20] ;  /* 0xffffe008040f7981 */ /* 0x000ea2000c1e1900 */
[----:B------:R-:W-:-:S03]  /*01a0*/  MOV R3, UR6 ;  /* 0x0000000600037c02 */ /* 0x000fc60008000f00 */
[----:B------:R-:W3:Y:S01]  /*01b0*/  LDG.E R24, desc[UR8][R4.64+-0x1c] ;  /* 0xffffe40804187981 */ /* 0x000ee2000c1e1900 */
[----:B------:R-:W-:-:S03]  /*01c0*/  IMAD.WIDE R2, R6, 0x4, R2 ;  /* 0x0000000406027825 */ /* 0x000fc600078e0202 */
[----:B------:R-:W4:Y:S04]  /*01d0*/  LDG.E R19, desc[UR8][R4.64+-0x18] ;  /* 0xffffe80804137981 */ /* 0x000f28000c1e1900 */
[----:B------:R-:W2:Y:S04]  /*01e0*/  LDG.E R16, desc[UR8][R2.64+-0x8000] ;  /* 0xff80000802107981 */ /* 0x000ea8000c1e1900 */
[----:B------:R-:W3:Y:S04]  /*01f0*/  LDG.E R25, desc[UR8][R2.64+-0x7000] ;  /* 0xff90000802197981 */ /* 0x000ee8000c1e1900 */
[----:B------:R-:W4:Y:S04]  /*0200*/  LDG.E R18, desc[UR8][R2.64+-0x6000] ;  /* 0xffa0000802127981 */ /* 0x000f28000c1e1900 */
[----:B------:R-:W5:Y:S04]  /*0210*/  LDG.E R20, desc[UR8][R4.64+-0x14] ;  /* 0xffffec0804147981 */ /* 0x000f68000c1e1900 */
        /* <DEDUP_REMOVED lines=11> */
[----:B------:R-:W5:Y:S01]  /*02d0*/  LDG.E R26, desc[UR8][R4.64+0x1c] ;  /* 0x00001c08041a7981 */ /* 0x000f62000c1e1900 */
[----:B--2---:R-:W-:-:S03]  /*02e0*/  FFMA R15, R15, R16, R14 ;  /* 0x000000100f0f7223 */ /* 0x004fc6000000000e */
[----:B------:R-:W2:Y:S01]  /*02f0*/  LDG.E R16, desc[UR8][R4.64] ;  /* 0x0000000804107981 */ /* 0x000ea2000c1e1900 */
[----:B---3--:R-:W-:-:S03]  /*0300*/  FFMA R24, R24, R25, R15 ;  /* 0x0000001918187223 */ /* 0x008fc6000000000f */
[----:B------:R-:W3:Y:S01]  /*0310*/  LDG.E R14, desc[UR8][R4.64+0x4] ;  /* 0x00000408040e7981 */ /* 0x000ee2000c1e1900 */
[----:B----4-:R-:W-:-:S03]  /*0320*/  FFMA R25, R19, R18, R24 ;  /* 0x0000001213197223 */ /* 0x010fc60000000018 */
[----:B------:R-:W3:Y:S04]  /*0330*/  LDG.E R15, desc[UR8][R2.64+0x1000] ;  /* 0x00100008020f7981 */ /* 0x000ee8000c1e1900 */
[----:B------:R-:W4:Y:S01]  /*0340*/  LDG.E R18, desc[UR8][R4.64+0x8] ;  /* 0x0000080804127981 */ /* 0x000f22000c1e1900 */
[----:B-----5:R-:W-:-:S03]  /*0350*/  FFMA R25, R20, R21, R25 ;  /* 0x0000001514197223 */ /* 0x020fc60000000019 */
[----:B------:R-:W4:Y:S04]  /*0360*/  LDG.E R19, desc[UR8][R2.64+0x2000] ;  /* 0x0020000802137981 */ /* 0x000f28000c1e1900 */
[----:B------:R-:W5:Y:S01]  /*0370*/  LDG.E R20, desc[UR8][R4.64+0xc] ;  /* 0x00000c0804147981 */ /* 0x000f62000c1e1900 */
[----:B------:R-:W-:-:S03]  /*0380*/  FFMA R25, R22, R23, R25 ;  /* 0x0000001716197223 */ /* 0x000fc60000000019 */
[----:B------:R-:W5:Y:S04]  /*0390*/  LDG.E R21, desc[UR8][R2.64+0x3000] ;  /* 0x0030000802157981 */ /* 0x000f68000c1e1900 */
[----:B------:R-:W5:Y:S04]  /*03a0*/  LDG.E R22, desc[UR8][R4.64+0x10] ;  /* 0x0000100804167981 */ /* 0x000f68000c1e1900 */
[----:B------:R-:W5:Y:S01]  /*03b0*/  LDG.E R23, desc[UR8][R2.64+0x4000] ;  /* 0x0040000802177981 */ /* 0x000f62000c1e1900 */
[----:B------:R-:W-:-:S03]  /*03c0*/  FFMA R28, R12, R13, R25 ;  /* 0x0000000d0c1c7223 */ /* 0x000fc60000000019 */
[----:B------:R-:W5:Y:S04]  /*03d0*/  LDG.E R24, desc[UR8][R4.64+0x14] ;  /* 0x0000140804187981 */ /* 0x000f68000c1e1900 */
[----:B------:R-:W5:Y:S04]  /*03e0*/  LDG.E R25, desc[UR8][R2.64+0x5000] ;  /* 0x0050000802197981 */ /* 0x000f68000c1e1900 */
[----:B------:R0:W5:Y:S04]  /*03f0*/  LDG.E R13, desc[UR8][R4.64+0x18] ;  /* 0x00001808040d7981 */ /* 0x000168000c1e1900 */
[----:B------:R-:W5:Y:S01]  /*0400*/  LDG.E R12, desc[UR8][R2.64+0x6000] ;  /* 0x00600008020c7981 */ /* 0x000f62000c1e1900 */
[----:B------:R-:W-:-:S04]  /*0410*/  FFMA R9, R9, R8, R28 ;  /* 0x0000000809097223 */ /* 0x000fc8000000001c */
[----:B------:R-:W-:Y:S01]  /*0420*/  FFMA R9, R10, R11, R9 ;  /* 0x0000000b0a097223 */ /* 0x000fe20000000009 */
[----:B------:R-:W-:-:S04]  /*0430*/  UIADD3 UR4, UPT, UPT, UR4, 0x10, URZ ;  /* 0x0000001004047890 */ /* 0x000fc8000fffe0ff */
[----:B------:R-:W-:Y:S01]  /*0440*/  UISETP.NE.AND UP0, UPT, UR4, 0x400, UPT ;  /* 0x000004000400788c */ /* 0x000fe2000bf05270 */
[----:B0-----:R-:W-:Y:S02]  /*0450*/  IADD3 R4, P0, PT, R4, 0x40, RZ ;  /* 0x0000004004047810 */ /* 0x001fe40007f1e0ff */
[----:B------:R-:W-:Y:S02]  /*0460*/  IADD3 R6, PT, PT, R6, 0x4000, RZ ;  /* 0x0000400006067810 */ /* 0x000fe40007ffe0ff */
[----:B------:R-:W-:Y:S01]  /*0470*/  IADD3.X R5, PT, PT, RZ, R5, RZ, P0, !PT ;  /* 0x00000005ff057210 */ /* 0x000fe200007fe4ff */
[----:B--2---:R-:W-:-:S04]  /*0480*/  FFMA R9, R16, R17, R9 ;  /* 0x0000001110097223 */ /* 0x004fc80000000009 */
[----:B---3--:R-:W-:-:S04]  /*0490*/  FFMA R9, R14, R15, R9 ;  /* 0x0000000f0e097223 */ /* 0x008fc80000000009 */
[----:B----4-:R-:W-:-:S04]  /*04a0*/  FFMA R9, R18, R19, R9 ;  /* 0x0000001312097223 */ /* 0x010fc80000000009 */
[----:B-----5:R-:W-:-:S04]  /*04b0*/  FFMA R9, R20, R21, R9 ;  /* 0x0000001514097223 */ /* 0x020fc80000000009 */
[----:B------:R-:W-:-:S04]  /*04c0*/  FFMA R9, R22, R23, R9 ;  /* 0x0000001716097223 */ /* 0x000fc80000000009 */
[----:B------:R-:W-:-:S04]  /*04d0*/  FFMA R24, R24, R25, R9 ;  /* 0x0000001918187223 */ /* 0x000fc80000000009 */
[----:B------:R-:W-:-:S04]  /*04e0*/  FFMA R13, R13, R12, R24 ;  /* 0x0000000c0d0d7223 */ /* 0x000fc80000000018 */
[----:B------:R-:W-:Y:S01]  /*04f0*/  FFMA R14, R26, R27, R13 ;  /* 0x0000001b1a0e7223 */ /* 0x000fe2000000000d */
[----:B------:R-:W-:Y:S06]  /*0500*/  BRA.U UP0, `(.L_x_0) ;  /* 0xfffffffd001c7547 */ /* 0x000fec000b83ffff */
[----:B------:R-:W0:Y:S01]  /*0510*/  LDC.64 R2, c[0x0][0x390] ;  /* 0x0000e400ff027b82 */ /* 0x000e220000000a00 */
[----:B------:R-:W-:-:S05]  /*0520*/  IADD3 R7, PT, PT, R0, R7, RZ ;  /* 0x0000000700077210 */ /* 0x000fca0007ffe0ff */
[----:B0-----:R-:W-:-:S05]  /*0530*/  IMAD.WIDE R2, R7, 0x4, R2 ;  /* 0x0000000407027825 */ /* 0x001fca00078e0202 */
[----:B------:R-:W-:Y:S01]  /*0540*/  STG.E desc[UR8][R2.64], R14 ;  /* 0x0000000e02007986 */ /* 0x000fe2000c101908 */
[----:B------:R-:W-:Y:S05]  /*0550*/  EXIT ;  /* 0x000000000000794d */ /* 0x000fea0003800000 */
.L_x_1:
[----:B------:R-:W-:-:S00]  /*0560*/  BRA `(.L_x_1) ;  /* 0xfffffffc00fc7947 */ /* 0x000fc0000383ffff */
[----:B------:R-:W-:-:S00]  /*0570*/  NOP ;  /* 0x0000000000007918 */ /* 0x000fc00000000000 */
        /* <DEDUP_REMOVED lines=8> */
.L_x_2:


//--------------------- .nv.shared.reserved.0     --------------------------
	.section	.nv.shared.reserved.0,"aw",@nobits
	.weak		__nv_reservedSMEM_offset_0_alias
	.size		__nv_reservedSMEM_offset_0_alias, 0, 64
	.other		__nv_reservedSMEM_offset_0_alias,@"STO_CUDA_RESERVED_SHARED STV_DEFAULT"
__nv_reservedSMEM_offset_0_alias:
	.zero		0
	.zero		64


//--------------------- .nv.constant0._Z13matrixMulCUDAPfS_S_ --------------------------
	.section	.nv.constant0._Z13matrixMulCUDAPfS_S_,"a",@progbits
	.sectionflags	@""
	.align	4
.nv.constant0._Z13matrixMulCUDAPfS_S_:
	.zero		920


//--------------------- SYMBOLS --------------------------

	.type		.nv.reservedSmem.offset0,@object
	.size		.nv.reservedSmem.offset0,0x4
